//
// Generated by NVIDIA NVVM Compiler
//
// Compiler Build ID: CL-36424714
// Cuda compilation tools, release 13.0, V13.0.88
// Based on NVVM 20.0.0
//

.version 9.0
.target sm_100
.address_size 64

	// .globl	matcal_1

.visible .entry matcal_1(
	.param .u32 matcal_1_param_0,
	.param .u32 matcal_1_param_1,
	.param .u32 matcal_1_param_2,
	.param .u64 .ptr .align 1 matcal_1_param_3,
	.param .u64 .ptr .align 1 matcal_1_param_4,
	.param .u64 .ptr .align 1 matcal_1_param_5
)
{
	.reg .pred 	%p<20>;
	.reg .b32 	%r<73>;
	.reg .b64 	%rd<72>;
	.reg .b64 	%fd<61>;

	ld.param.u32 	%r35, [matcal_1_param_0];
	ld.param.u32 	%r36, [matcal_1_param_1];
	ld.param.u32 	%r37, [matcal_1_param_2];
	ld.param.u64 	%rd13, [matcal_1_param_3];
	ld.param.u64 	%rd14, [matcal_1_param_4];
	ld.param.u64 	%rd15, [matcal_1_param_5];
	cvta.to.global.u64 	%rd1, %rd15;
	cvta.to.global.u64 	%rd2, %rd14;
	min.s32 	%r38, %r35, %r36;
	setp.lt.s32 	%p1, %r38, 1;
	@%p1 bra 	$L__BB0_14;
	and.b32  	%r1, %r36, 7;
	add.s32 	%r2, %r1, -1;
	and.b32  	%r3, %r36, 3;
	and.b32  	%r4, %r36, 2147483640;
	and.b32  	%r5, %r36, 1;
	mov.b32 	%r62, 0;
$L__BB0_2:
	setp.lt.u32 	%p2, %r36, 8;
	mul.lo.s32 	%r7, %r62, %r36;
	mov.b32 	%r65, 0;
	@%p2 bra 	$L__BB0_5;
	mov.b32 	%r63, 0;
$L__BB0_4:
	.pragma "nounroll";
	add.s32 	%r42, %r63, %r7;
	mul.wide.u32 	%rd16, %r42, 8;
	add.s64 	%rd17, %rd1, %rd16;
	mov.b64 	%rd18, 0;
	st.global.u64 	[%rd17], %rd18;
	st.global.u64 	[%rd17+8], %rd18;
	st.global.u64 	[%rd17+16], %rd18;
	st.global.u64 	[%rd17+24], %rd18;
	st.global.u64 	[%rd17+32], %rd18;
	st.global.u64 	[%rd17+40], %rd18;
	st.global.u64 	[%rd17+48], %rd18;
	st.global.u64 	[%rd17+56], %rd18;
	add.s32 	%r63, %r63, 8;
	setp.eq.s32 	%p3, %r63, %r4;
	mov.u32 	%r65, %r4;
	@%p3 bra 	$L__BB0_5;
	bra.uni 	$L__BB0_4;
$L__BB0_5:
	setp.eq.s32 	%p4, %r1, 0;
	@%p4 bra 	$L__BB0_13;
	setp.lt.u32 	%p5, %r2, 3;
	@%p5 bra 	$L__BB0_8;
	add.s32 	%r43, %r65, %r7;
	mul.wide.u32 	%rd19, %r43, 8;
	add.s64 	%rd20, %rd1, %rd19;
	mov.b64 	%rd21, 0;
	st.global.u64 	[%rd20], %rd21;
	cvt.u64.u32 	%rd22, %r7;
	cvt.u64.u32 	%rd23, %r65;
	add.s64 	%rd24, %rd23, %rd22;
	shl.b64 	%rd25, %rd24, 3;
	add.s64 	%rd26, %rd1, %rd25;
	st.global.u64 	[%rd26+8], %rd21;
	st.global.u64 	[%rd26+16], %rd21;
	st.global.u64 	[%rd26+24], %rd21;
	add.s32 	%r65, %r65, 4;
$L__BB0_8:
	setp.eq.s32 	%p6, %r3, 0;
	@%p6 bra 	$L__BB0_13;
	setp.eq.s32 	%p7, %r3, 1;
	@%p7 bra 	$L__BB0_11;
	add.s32 	%r44, %r65, %r7;
	mul.wide.u32 	%rd27, %r44, 8;
	add.s64 	%rd28, %rd1, %rd27;
	mov.b64 	%rd29, 0;
	st.global.u64 	[%rd28], %rd29;
	cvt.u64.u32 	%rd30, %r7;
	cvt.u64.u32 	%rd31, %r65;
	add.s64 	%rd32, %rd31, %rd30;
	shl.b64 	%rd33, %rd32, 3;
	add.s64 	%rd34, %rd1, %rd33;
	st.global.u64 	[%rd34+8], %rd29;
	add.s32 	%r65, %r65, 2;
$L__BB0_11:
	setp.eq.s32 	%p8, %r5, 0;
	@%p8 bra 	$L__BB0_13;
	add.s32 	%r45, %r65, %r7;
	mul.wide.u32 	%rd35, %r45, 8;
	add.s64 	%rd36, %rd1, %rd35;
	mov.b64 	%rd37, 0;
	st.global.u64 	[%rd36], %rd37;
$L__BB0_13:
	add.s32 	%r62, %r62, 1;
	setp.ne.s32 	%p9, %r62, %r35;
	@%p9 bra 	$L__BB0_2;
$L__BB0_14:
	min.s32 	%r46, %r35, %r37;
	min.s32 	%r47, %r46, %r36;
	setp.lt.s32 	%p10, %r47, 1;
	@%p10 bra 	$L__BB0_30;
	and.b32  	%r16, %r36, 7;
	add.s32 	%r17, %r16, -1;
	and.b32  	%r18, %r36, 3;
	and.b32  	%r19, %r36, 2147483640;
	and.b32  	%r20, %r36, 1;
	neg.s32 	%r21, %r19;
	add.s64 	%rd3, %rd2, 32;
	cvta.to.global.u64 	%rd4, %rd13;
	mov.b32 	%r67, 0;
$L__BB0_16:
	mul.lo.s32 	%r23, %r67, %r37;
	mul.lo.s32 	%r50, %r67, %r36;
	cvt.u64.u32 	%rd5, %r50;
	mul.wide.u32 	%rd38, %r50, 8;
	add.s64 	%rd39, %rd1, %rd38;
	add.s64 	%rd6, %rd39, 32;
	mov.b32 	%r68, 0;
$L__BB0_17:
	setp.lt.u32 	%p11, %r36, 8;
	add.s32 	%r52, %r68, %r23;
	mul.wide.u32 	%rd40, %r52, 8;
	add.s64 	%rd7, %rd4, %rd40;
	mul.lo.s32 	%r25, %r68, %r36;
	mov.b32 	%r71, 0;
	@%p11 bra 	$L__BB0_20;
	mul.wide.u32 	%rd41, %r25, 8;
	add.s64 	%rd71, %rd3, %rd41;
	mov.u64 	%rd70, %rd6;
	mov.u32 	%r69, %r21;
$L__BB0_19:
	.pragma "nounroll";
	ld.global.f64 	%fd1, [%rd7];
	ld.global.f64 	%fd2, [%rd71+-32];
	ld.global.f64 	%fd3, [%rd70+-32];
	fma.rn.f64 	%fd4, %fd1, %fd2, %fd3;
	st.global.f64 	[%rd70+-32], %fd4;
	ld.global.f64 	%fd5, [%rd7];
	ld.global.f64 	%fd6, [%rd71+-24];
	ld.global.f64 	%fd7, [%rd70+-24];
	fma.rn.f64 	%fd8, %fd5, %fd6, %fd7;
	st.global.f64 	[%rd70+-24], %fd8;
	ld.global.f64 	%fd9, [%rd7];
	ld.global.f64 	%fd10, [%rd71+-16];
	ld.global.f64 	%fd11, [%rd70+-16];
	fma.rn.f64 	%fd12, %fd9, %fd10, %fd11;
	st.global.f64 	[%rd70+-16], %fd12;
	ld.global.f64 	%fd13, [%rd7];
	ld.global.f64 	%fd14, [%rd71+-8];
	ld.global.f64 	%fd15, [%rd70+-8];
	fma.rn.f64 	%fd16, %fd13, %fd14, %fd15;
	st.global.f64 	[%rd70+-8], %fd16;
	ld.global.f64 	%fd17, [%rd7];
	ld.global.f64 	%fd18, [%rd71];
	ld.global.f64 	%fd19, [%rd70];
	fma.rn.f64 	%fd20, %fd17, %fd18, %fd19;
	st.global.f64 	[%rd70], %fd20;
	ld.global.f64 	%fd21, [%rd7];
	ld.global.f64 	%fd22, [%rd71+8];
	ld.global.f64 	%fd23, [%rd70+8];
	fma.rn.f64 	%fd24, %fd21, %fd22, %fd23;
	st.global.f64 	[%rd70+8], %fd24;
	ld.global.f64 	%fd25, [%rd7];
	ld.global.f64 	%fd26, [%rd71+16];
	ld.global.f64 	%fd27, [%rd70+16];
	fma.rn.f64 	%fd28, %fd25, %fd26, %fd27;
	st.global.f64 	[%rd70+16], %fd28;
	ld.global.f64 	%fd29, [%rd7];
	ld.global.f64 	%fd30, [%rd71+24];
	ld.global.f64 	%fd31, [%rd70+24];
	fma.rn.f64 	%fd32, %fd29, %fd30, %fd31;
	st.global.f64 	[%rd70+24], %fd32;
	add.s32 	%r69, %r69, 8;
	add.s64 	%rd71, %rd71, 64;
	add.s64 	%rd70, %rd70, 64;
	setp.ne.s32 	%p12, %r69, 0;
	mov.u32 	%r71, %r19;
	@%p12 bra 	$L__BB0_19;
$L__BB0_20:
	setp.eq.s32 	%p13, %r16, 0;
	@%p13 bra 	$L__BB0_28;
	setp.lt.u32 	%p14, %r17, 3;
	@%p14 bra 	$L__BB0_23;
	cvt.u32.u64 	%r53, %rd5;
	ld.global.f64 	%fd33, [%rd7];
	add.s32 	%r54, %r71, %r25;
	mul.wide.u32 	%rd42, %r54, 8;
	add.s64 	%rd43, %rd2, %rd42;
	ld.global.f64 	%fd34, [%rd43];
	add.s32 	%r55, %r71, %r53;
	mul.wide.u32 	%rd44, %r55, 8;
	add.s64 	%rd45, %rd1, %rd44;
	ld.global.f64 	%fd35, [%rd45];
	fma.rn.f64 	%fd36, %fd33, %fd34, %fd35;
	st.global.f64 	[%rd45], %fd36;
	ld.global.f64 	%fd37, [%rd7];
	cvt.u64.u32 	%rd46, %r25;
	cvt.u64.u32 	%rd47, %r71;
	add.s64 	%rd48, %rd47, %rd46;
	shl.b64 	%rd49, %rd48, 3;
	add.s64 	%rd50, %rd2, %rd49;
	ld.global.f64 	%fd38, [%rd50+8];
	add.s64 	%rd51, %rd47, %rd5;
	shl.b64 	%rd52, %rd51, 3;
	add.s64 	%rd53, %rd1, %rd52;
	ld.global.f64 	%fd39, [%rd53+8];
	fma.rn.f64 	%fd40, %fd37, %fd38, %fd39;
	st.global.f64 	[%rd53+8], %fd40;
	ld.global.f64 	%fd41, [%rd7];
	ld.global.f64 	%fd42, [%rd50+16];
	ld.global.f64 	%fd43, [%rd53+16];
	fma.rn.f64 	%fd44, %fd41, %fd42, %fd43;
	st.global.f64 	[%rd53+16], %fd44;
	ld.global.f64 	%fd45, [%rd7];
	ld.global.f64 	%fd46, [%rd50+24];
	ld.global.f64 	%fd47, [%rd53+24];
	fma.rn.f64 	%fd48, %fd45, %fd46, %fd47;
	st.global.f64 	[%rd53+24], %fd48;
	add.s32 	%r71, %r71, 4;
$L__BB0_23:
	setp.eq.s32 	%p15, %r18, 0;
	@%p15 bra 	$L__BB0_28;
	setp.eq.s32 	%p16, %r18, 1;
	@%p16 bra 	$L__BB0_26;
	cvt.u32.u64 	%r56, %rd5;
	ld.global.f64 	%fd49, [%rd7];
	add.s32 	%r57, %r71, %r25;
	mul.wide.u32 	%rd54, %r57, 8;
	add.s64 	%rd55, %rd2, %rd54;
	ld.global.f64 	%fd50, [%rd55];
	add.s32 	%r58, %r71, %r56;
	mul.wide.u32 	%rd56, %r58, 8;
	add.s64 	%rd57, %rd1, %rd56;
	ld.global.f64 	%fd51, [%rd57];
	fma.rn.f64 	%fd52, %fd49, %fd50, %fd51;
	st.global.f64 	[%rd57], %fd52;
	ld.global.f64 	%fd53, [%rd7];
	cvt.u64.u32 	%rd58, %r25;
	cvt.u64.u32 	%rd59, %r71;
	add.s64 	%rd60, %rd59, %rd58;
	shl.b64 	%rd61, %rd60, 3;
	add.s64 	%rd62, %rd2, %rd61;
	ld.global.f64 	%fd54, [%rd62+8];
	add.s64 	%rd63, %rd59, %rd5;
	shl.b64 	%rd64, %rd63, 3;
	add.s64 	%rd65, %rd1, %rd64;
	ld.global.f64 	%fd55, [%rd65+8];
	fma.rn.f64 	%fd56, %fd53, %fd54, %fd55;
	st.global.f64 	[%rd65+8], %fd56;
	add.s32 	%r71, %r71, 2;
$L__BB0_26:
	setp.eq.s32 	%p17, %r20, 0;
	@%p17 bra 	$L__BB0_28;
	cvt.u32.u64 	%r59, %rd5;
	ld.global.f64 	%fd57, [%rd7];
	add.s32 	%r60, %r71, %r25;
	mul.wide.u32 	%rd66, %r60, 8;
	add.s64 	%rd67, %rd2, %rd66;
	ld.global.f64 	%fd58, [%rd67];
	add.s32 	%r61, %r71, %r59;
	mul.wide.u32 	%rd68, %r61, 8;
	add.s64 	%rd69, %rd1, %rd68;
	ld.global.f64 	%fd59, [%rd69];
	fma.rn.f64 	%fd60, %fd57, %fd58, %fd59;
	st.global.f64 	[%rd69], %fd60;
$L__BB0_28:
	add.s32 	%r68, %r68, 1;
	setp.ne.s32 	%p18, %r68, %r37;
	@%p18 bra 	$L__BB0_17;
	add.s32 	%r67, %r67, 1;
	setp.ne.s32 	%p19, %r67, %r35;
	@%p19 bra 	$L__BB0_16;
$L__BB0_30:
	ret;

}


// ===== COMPILED SASS (sm_100) =====

	.target	sm_100

	.elftype	@"ET_EXEC"


//--------------------- .note.nv.tkinfo           --------------------------
	.section	.note.nv.tkinfo,"",@"SHT_NOTE"
	.sectionflags	@"SHF_NOTE_NV_TKINFO"
	.tkinfo
        /*0018*/ 	.word	0x00000002
        /*0030*/ 	.string	""
        /*0030*/ 	.string	"ptxas"
        /*0030*/ 	.string	"Cuda compilation tools, release 13.0, V13.0.88"
        /*0030*/ 	.string	"Build cuda_13.0.r13.0/compiler.36424714_0"
        /*0030*/ 	.string	"-arch sm_100 -m 64 "



//--------------------- .note.nv.cuinfo           --------------------------
	.section	.note.nv.cuinfo,"",@"SHT_NOTE"
	.sectionflags	@"SHF_NOTE_NV_CUINFO"
        /*0018*/ 	.short	0x0002
        /*001a*/ 	.short	0x0064
        /*001c*/ 	.short	0x0082
	.zero		2


//--------------------- .nv.info                  --------------------------
	.section	.nv.info,"",@"SHT_CUDA_INFO"
	.align	4


	//----- nvinfo : EIATTR_REGCOUNT
	.align		4
        /*0000*/ 	.byte	0x04, 0x2f
        /*0002*/ 	.short	(.L_1 - .L_0)
	.align		4
.L_0:
        /*0004*/ 	.word	index@(matcal_1)
        /*0008*/ 	.word	0x0000001c


	//----- nvinfo : EIATTR_FRAME_SIZE
	.align		4
.L_1:
        /*000c*/ 	.byte	0x04, 0x11
        /*000e*/ 	.short	(.L_3 - .L_2)
	.align		4
.L_2:
        /*0010*/ 	.word	index@(matcal_1)
        /*0014*/ 	.word	0x00000000


	//----- nvinfo : EIATTR_MIN_STACK_SIZE
	.align		4
.L_3:
        /*0018*/ 	.byte	0x04, 0x12
        /*001a*/ 	.short	(.L_5 - .L_4)
	.align		4
.L_4:
        /*001c*/ 	.word	index@(matcal_1)
        /*0020*/ 	.word	0x00000000
.L_5:


//--------------------- .nv.compat                --------------------------
	.section	.nv.compat,"",@"SHT_CUDA_COMPAT_INFO"
	.align	4
        /*0000*/ 	.byte	0x02, 0x09, 0x00, 0x00, 0x02, 0x02, 0x01, 0x00, 0x02, 0x05, 0x05, 0x00, 0x03, 0x07, 0x01, 0x01
        /*0010*/ 	.byte	0x02, 0x03, 0x00, 0x00, 0x02, 0x06, 0x01, 0x00, 0x04, 0x0b, 0x08, 0x00, 0x01, 0x00, 0x00, 0x00
        /*0020*/ 	.byte	0x00, 0x00, 0x00, 0x00


//--------------------- .nv.info.matcal_1         --------------------------
	.section	.nv.info.matcal_1,"",@"SHT_CUDA_INFO"
	.sectionflags	@""
	.align	4


	//----- nvinfo : EIATTR_CUDA_API_VERSION
	.align		4
        /*0000*/ 	.byte	0x04, 0x37
        /*0002*/ 	.short	(.L_7 - .L_6)
.L_6:
        /*0004*/ 	.word	0x00000082


	//----- nvinfo : EIATTR_KPARAM_INFO
	.align		4
.L_7:
        /*0008*/ 	.byte	0x04, 0x17
        /*000a*/ 	.short	(.L_9 - .L_8)
.L_8:
        /*000c*/ 	.word	0x00000000
        /*0010*/ 	.short	0x0005
        /*0012*/ 	.short	0x0020
        /*0014*/ 	.byte	0x00, 0xf5, 0x21, 0x00


	//----- nvinfo : EIATTR_KPARAM_INFO
	.align		4
.L_9:
        /*0018*/ 	.byte	0x04, 0x17
        /*001a*/ 	.short	(.L_11 - .L_10)
.L_10:
        /*001c*/ 	.word	0x00000000
        /*0020*/ 	.short	0x0004
        /*0022*/ 	.short	0x0018
        /*0024*/ 	.byte	0x00, 0xf5, 0x21, 0x00


	//----- nvinfo : EIATTR_KPARAM_INFO
	.align		4
.L_11:
        /*0028*/ 	.byte	0x04, 0x17
        /*002a*/ 	.short	(.L_13 - .L_12)
.L_12:
        /*002c*/ 	.word	0x00000000
        /*0030*/ 	.short	0x0003
        /*0032*/ 	.short	0x0010
        /*0034*/ 	.byte	0x00, 0xf5, 0x21, 0x00


	//----- nvinfo : EIATTR_KPARAM_INFO
	.align		4
.L_13:
        /*0038*/ 	.byte	0x04, 0x17
        /*003a*/ 	.short	(.L_15 - .L_14)
.L_14:
        /*003c*/ 	.word	0x00000000
        /*0040*/ 	.short	0x0002
        /*0042*/ 	.short	0x0008
        /*0044*/ 	.byte	0x00, 0xf0, 0x11, 0x00


	//----- nvinfo : EIATTR_KPARAM_INFO
	.align		4
.L_15:
        /*0048*/ 	.byte	0x04, 0x17
        /*004a*/ 	.short	(.L_17 - .L_16)
.L_16:
        /*004c*/ 	.word	0x00000000
        /*0050*/ 	.short	0x0001
        /*0052*/ 	.short	0x0004
        /*0054*/ 	.byte	0x00, 0xf0, 0x11, 0x00


	//----- nvinfo : EIATTR_KPARAM_INFO
	.align		4
.L_17:
        /*0058*/ 	.byte	0x04, 0x17
        /*005a*/ 	.short	(.L_19 - .L_18)
.L_18:
        /*005c*/ 	.word	0x00000000
        /*0060*/ 	.short	0x0000
        /*0062*/ 	.short	0x0000
        /*0064*/ 	.byte	0x00, 0xf0, 0x11, 0x00


	//----- nvinfo : EIATTR_SPARSE_MMA_MASK
	.align		4
.L_19:
        /*0068*/ 	.byte	0x03, 0x50
        /*006a*/ 	.short	0x0000


	//----- nvinfo : EIATTR_MAXREG_COUNT
	.align		4
        /*006c*/ 	.byte	0x03, 0x1b
        /*006e*/ 	.short	0x00ff


	//----- nvinfo : EIATTR_MERCURY_ISA_VERSION
	.align		4
        /*0070*/ 	.byte	0x03, 0x5f
        /*0072*/ 	.short	0x0101


	//----- nvinfo : EIATTR_VRC_CTA_INIT_COUNT
	.align		4
        /*0074*/ 	.byte	0x02, 0x4a
	.zero		1
	.zero		1


	//----- nvinfo : EIATTR_EXIT_INSTR_OFFSETS
	.align		4
        /*0078*/ 	.byte	0x04, 0x1c
        /*007a*/ 	.short	(.L_21 - .L_20)


	//   ....[0]....
.L_20:
        /*007c*/ 	.word	0x000004d0


	//   ....[1]....
        /*0080*/ 	.word	0x00000fb0


	//----- nvinfo : EIATTR_CBANK_PARAM_SIZE
	.align		4
.L_21:
        /*0084*/ 	.byte	0x03, 0x19
        /*0086*/ 	.short	0x0028


	//----- nvinfo : EIATTR_PARAM_CBANK
	.align		4
        /*0088*/ 	.byte	0x04, 0x0a
        /*008a*/ 	.short	(.L_23 - .L_22)
	.align		4
.L_22:
        /*008c*/ 	.word	index@(.nv.constant0.matcal_1)
        /*0090*/ 	.short	0x0380
        /*0092*/ 	.short	0x0028


	//----- nvinfo : EIATTR_SW_WAR
	.align		4
.L_23:
        /*0094*/ 	.byte	0x04, 0x36
        /*0096*/ 	.short	(.L_25 - .L_24)
.L_24:
        /*0098*/ 	.word	0x00000008
.L_25:


//--------------------- .nv.callgraph             --------------------------
	.section	.nv.callgraph,"",@"SHT_CUDA_CALLGRAPH"
	.align	4
	.sectionentsize	8
	.align		4
        /*0000*/ 	.word	0x00000000
	.align		4
        /*0004*/ 	.word	0xffffffff
	.align		4
        /*0008*/ 	.word	0x00000000
	.align		4
        /*000c*/ 	.word	0xfffffffe
	.align		4
        /*0010*/ 	.word	0x00000000
	.align		4
        /*0014*/ 	.word	0xfffffffd
	.align		4
        /*0018*/ 	.word	0x00000000
	.align		4
        /*001c*/ 	.word	0xfffffffc


//--------------------- .text.matcal_1            --------------------------
	.section	.text.matcal_1,"ax",@progbits
	.align	128
        .global         matcal_1
        .type           matcal_1,@function
        .size           matcal_1,(.L_x_15 - matcal_1)
        .other          matcal_1,@"STO_CUDA_ENTRY STV_DEFAULT"
matcal_1:
.text.matcal_1:
[----:B------:R-:W-:Y:S01]  /*0000*/  LDC R1, c[0x0][0x37c] ;  /* 0x0000df00ff017b82 */ /* 0x000fe20000000800 */
[----:B------:R-:W0:Y:S01]  /*0010*/  LDCU.64 UR6, c[0x0][0x380] ;  /* 0x00007000ff0677ac */ /* 0x000e220008000a00 */
[----:B------:R-:W1:Y:S01]  /*0020*/  LDCU.64 UR12, c[0x0][0x358] ;  /* 0x00006b00ff0c77ac */ /* 0x000e620008000a00 */
[----:B0-----:R-:W-:-:S05]  /*0030*/  IMAD.U32 R3, RZ, RZ, UR7 ;  /* 0x00000007ff037e24 */ /* 0x001fca000f8e00ff */
[----:B------:R-:W-:-:S04]  /*0040*/  VIMNMX R0, PT, PT, R3, UR6, PT ;  /* 0x0000000603007c48 */ /* 0x000fc8000bfe0100 */
[----:B------:R-:W-:-:S13]  /*0050*/  ISETP.GE.AND P0, PT, R0, 0x1, PT ;  /* 0x000000010000780c */ /* 0x000fda0003f06270 */
[----:B-1----:R-:W-:Y:S05]  /*0060*/  @!P0 BRA `(.L_x_0) ;  /* 0x00000004000c8947 */ /* 0x002fea0003800000 */
[C---:B------:R-:W-:Y:S01]  /*0070*/  LOP3.LUT R12, R3.reuse, 0x7, RZ, 0xc0, !PT ;  /* 0x00000007030c7812 */ /* 0x040fe200078ec0ff */
[----:B------:R-:W-:Y:S01]  /*0080*/  IMAD.MOV.U32 R2, RZ, RZ, RZ ;  /* 0x000000ffff027224 */ /* 0x000fe200078e00ff */
[----:B------:R-:W-:-:S03]  /*0090*/  LOP3.LUT R13, R3, 0x3, RZ, 0xc0, !PT ;  /* 0x00000003030d7812 */ /* 0x000fc600078ec0ff */
[----:B------:R-:W-:-:S05]  /*00a0*/  VIADD R0, R12, 0xffffffff ;  /* 0xffffffff0c007836 */ /* 0x000fca0000000000 */
[----:B------:R-:W-:Y:S02]  /*00b0*/  ISETP.GE.U32.AND P0, PT, R0, 0x3, PT ;  /* 0x000000030000780c */ /* 0x000fe40003f06070 */
[----:B------:R-:W-:-:S11]  /*00c0*/  LOP3.LUT R0, R3, 0x7ffffff8, RZ, 0xc0, !PT ;  /* 0x7ffffff803007812 */ /* 0x000fd600078ec0ff */
.L_x_6:
[----:B0-----:R-:W0:Y:S01]  /*00d0*/  LDCU.64 UR6, c[0x0][0x380] ;  /* 0x00007000ff0677ac */ /* 0x001e220008000a00 */
[----:B------:R-:W-:Y:S02]  /*00e0*/  HFMA2 R5, -RZ, RZ, 0, 0 ;  /* 0x00000000ff057431 */ /* 0x000fe400000001ff */
[----:B0-----:R-:W-:-:S04]  /*00f0*/  IMAD.U32 R3, RZ, RZ, UR7 ;  /* 0x00000007ff037e24 */ /* 0x001fc8000f8e00ff */
[C---:B------:R-:W-:Y:S01]  /*0100*/  IMAD R4, R2.reuse, R3, RZ ;  /* 0x0000000302047224 */ /* 0x040fe200078e02ff */
[----:B------:R-:W-:Y:S01]  /*0110*/  ISETP.GE.U32.AND P2, PT, R3, 0x8, PT ;  /* 0x000000080300780c */ /* 0x000fe20003f46070 */
[----:B------:R-:W-:-:S05]  /*0120*/  VIADD R2, R2, 0x1 ;  /* 0x0000000102027836 */ /* 0x000fca0000000000 */
[----:B------:R-:W-:-:S07]  /*0130*/  ISETP.NE.AND P1, PT, R2, UR6, PT ;  /* 0x0000000602007c0c */ /* 0x000fce000bf25270 */
[----:B-12---:R-:W-:Y:S06]  /*0140*/  @!P2 BRA `(.L_x_1) ;  /* 0x000000000040a947 */ /* 0x006fec0003800000 */
[----:B------:R-:W0:Y:S01]  /*0150*/  LDC.64 R8, c[0x0][0x3a0] ;  /* 0x0000e800ff087b82 */ /* 0x000e220000000a00 */
[----:B------:R-:W-:-:S05]  /*0160*/  UMOV UR4, URZ ;  /* 0x000000ff00047c82 */ /* 0x000fca0008000000 */
.L_x_2:
[----:B-1----:R-:W-:Y:S01]  /*0170*/  VIADD R7, R4, UR4 ;  /* 0x0000000404077c36 */ /* 0x002fe20008000000 */
[----:B------:R-:W-:-:S03]  /*0180*/  UIADD3 UR4, UPT, UPT, UR4, 0x8, URZ ;  /* 0x0000000804047890 */ /* 0x000fc6000fffe0ff */
[----:B0-----:R-:W-:-:S03]  /*0190*/  IMAD.WIDE.U32 R6, R7, 0x8, R8 ;  /* 0x0000000807067825 */ /* 0x001fc600078e0008 */
[----:B------:R-:W-:Y:S02]  /*01a0*/  ISETP.NE.AND P2, PT, R0, UR4, PT ;  /* 0x0000000400007c0c */ /* 0x000fe4000bf45270 */
[----:B------:R1:W-:Y:S04]  /*01b0*/  STG.E.64 desc[UR12][R6.64], RZ ;  /* 0x000000ff06007986 */ /* 0x0003e8000c101b0c */
[----:B------:R1:W-:Y:S04]  /*01c0*/  STG.E.64 desc[UR12][R6.64+0x8], RZ ;  /* 0x000008ff06007986 */ /* 0x0003e8000c101b0c */
[----:B------:R1:W-:Y:S04]  /*01d0*/  STG.E.64 desc[UR12][R6.64+0x10], RZ ;  /* 0x000010ff06007986 */ /* 0x0003e8000c101b0c */
[----:B------:R1:W-:Y:S04]  /*01e0*/  STG.E.64 desc[UR12][R6.64+0x18], RZ ;  /* 0x000018ff06007986 */ /* 0x0003e8000c101b0c */
[----:B------:R1:W-:Y:S04]  /*01f0*/  STG.E.64 desc[UR12][R6.64+0x20], RZ ;  /* 0x000020ff06007986 */ /* 0x0003e8000c101b0c */
[----:B------:R1:W-:Y:S04]  /*0200*/  STG.E.64 desc[UR12][R6.64+0x28], RZ ;  /* 0x000028ff06007986 */ /* 0x0003e8000c101b0c */
[----:B------:R1:W-:Y:S04]  /*0210*/  STG.E.64 desc[UR12][R6.64+0x30], RZ ;  /* 0x000030ff06007986 */ /* 0x0003e8000c101b0c */
[----:B------:R1:W-:Y:S01]  /*0220*/  STG.E.64 desc[UR12][R6.64+0x38], RZ ;  /* 0x000038ff06007986 */ /* 0x0003e2000c101b0c */
[----:B------:R-:W-:Y:S05]  /*0230*/  @P2 BRA `(.L_x_2) ;  /* 0xfffffffc00cc2947 */ /* 0x000fea000383ffff */
[----:B------:R-:W-:-:S07]  /*0240*/  IMAD.MOV.U32 R5, RZ, RZ, R0 ;  /* 0x000000ffff057224 */ /* 0x000fce00078e0000 */
.L_x_1:
[----:B------:R-:W-:-:S13]  /*0250*/  ISETP.NE.AND P2, PT, R12, RZ, PT ;  /* 0x000000ff0c00720c */ /* 0x000fda0003f45270 */
[----:B------:R-:W-:Y:S05]  /*0260*/  @!P2 BRA `(.L_x_3) ;  /* 0x000000000088a947 */ /* 0x000fea0003800000 */
[----:B------:R-:W-:Y:S01]  /*0270*/  ISETP.NE.AND P2, PT, R13, RZ, PT ;  /* 0x000000ff0d00720c */ /* 0x000fe20003f45270 */
[----:B------:R-:W-:-:S12]  /*0280*/  @!P0 BRA `(.L_x_4) ;  /* 0x0000000000348947 */ /* 0x000fd80003800000 */
[----:B------:R-:W0:Y:S01]  /*0290*/  LDC.64 R14, c[0x0][0x3a0] ;  /* 0x0000e800ff0e7b82 */ /* 0x000e220000000a00 */
[C---:B------:R-:W-:Y:S01]  /*02a0*/  IADD3 R10, P3, PT, R4.reuse, R5, RZ ;  /* 0x00000005040a7210 */ /* 0x040fe20007f7e0ff */
[----:B------:R-:W-:Y:S01]  /*02b0*/  IMAD.IADD R9, R4, 0x1, R5 ;  /* 0x0000000104097824 */ /* 0x000fe200078e0205 */
[----:B------:R-:W-:-:S03]  /*02c0*/  IADD3 R5, PT, PT, R5, 0x4, RZ ;  /* 0x0000000405057810 */ /* 0x000fc60007ffe0ff */
[----:B------:R-:W-:Y:S02]  /*02d0*/  IMAD.X R11, RZ, RZ, RZ, P3 ;  /* 0x000000ffff0b7224 */ /* 0x000fe400018e06ff */
[----:B-1----:R-:W1:Y:S01]  /*02e0*/  LDC.64 R6, c[0x0][0x3a0] ;  /* 0x0000e800ff067b82 */ /* 0x002e620000000a00 */
[----:B0-----:R-:W-:Y:S01]  /*02f0*/  LEA R8, P3, R10, R14, 0x3 ;  /* 0x0000000e0a087211 */ /* 0x001fe200078618ff */
[----:B-1----:R-:W-:-:S03]  /*0300*/  IMAD.WIDE.U32 R6, R9, 0x8, R6 ;  /* 0x0000000809067825 */ /* 0x002fc600078e0006 */
[----:B------:R-:W-:Y:S02]  /*0310*/  LEA.HI.X R9, R10, R15, R11, 0x3, P3 ;  /* 0x0000000f0a097211 */ /* 0x000fe400018f1c0b */
[----:B------:R0:W-:Y:S04]  /*0320*/  STG.E.64 desc[UR12][R6.64], RZ ;  /* 0x000000ff06007986 */ /* 0x0001e8000c101b0c */
[----:B------:R0:W-:Y:S04]  /*0330*/  STG.E.64 desc[UR12][R8.64+0x8], RZ ;  /* 0x000008ff08007986 */ /* 0x0001e8000c101b0c */
[----:B------:R0:W-:Y:S04]  /*0340*/  STG.E.64 desc[UR12][R8.64+0x10], RZ ;  /* 0x000010ff08007986 */ /* 0x0001e8000c101b0c */
[----:B------:R0:W-:Y:S02]  /*0350*/  STG.E.64 desc[UR12][R8.64+0x18], RZ ;  /* 0x000018ff08007986 */ /* 0x0001e4000c101b0c */
.L_x_4:
[----:B------:R-:W-:Y:S05]  /*0360*/  @!P2 BRA `(.L_x_3) ;  /* 0x000000000048a947 */ /* 0x000fea0003800000 */
[----:B------:R-:W-:Y:S02]  /*0370*/  LOP3.LUT P3, RZ, R3, 0x1, RZ, 0xc0, !PT ;  /* 0x0000000103ff7812 */ /* 0x000fe4000786c0ff */
[----:B------:R-:W-:-:S11]  /*0380*/  ISETP.NE.AND P2, PT, R13, 0x1, PT ;  /* 0x000000010d00780c */ /* 0x000fd60003f45270 */
[----:B01----:R-:W0:Y:S02]  /*0390*/  @P3 LDC.64 R6, c[0x0][0x3a0] ;  /* 0x0000e800ff063b82 */ /* 0x003e240000000a00 */
[----:B------:R-:W-:Y:S05]  /*03a0*/  @!P2 BRA `(.L_x_5) ;  /* 0x00000000002ca947 */ /* 0x000fea0003800000 */
[----:B------:R-:W1:Y:S01]  /*03b0*/  LDC.64 R8, c[0x0][0x3a0] ;  /* 0x0000e800ff087b82 */ /* 0x000e620000000a00 */
[C---:B------:R-:W-:Y:S01]  /*03c0*/  IADD3 R14, P2, PT, R4.reuse, R5, RZ ;  /* 0x00000005040e7210 */ /* 0x040fe20007f5e0ff */
[----:B------:R-:W-:Y:S02]  /*03d0*/  IMAD.IADD R15, R4, 0x1, R5 ;  /* 0x00000001040f7824 */ /* 0x000fe400078e0205 */
[----:B------:R-:W-:Y:S02]  /*03e0*/  VIADD R5, R5, 0x2 ;  /* 0x0000000205057836 */ /* 0x000fe40000000000 */
[----:B------:R-:W-:Y:S02]  /*03f0*/  IMAD.X R16, RZ, RZ, RZ, P2 ;  /* 0x000000ffff107224 */ /* 0x000fe400010e06ff */
[----:B------:R-:W2:Y:S01]  /*0400*/  LDC.64 R10, c[0x0][0x3a0] ;  /* 0x0000e800ff0a7b82 */ /* 0x000ea20000000a00 */
[----:B-1----:R-:W-:-:S04]  /*0410*/  LEA R8, P2, R14, R8, 0x3 ;  /* 0x000000080e087211 */ /* 0x002fc800078418ff */
[----:B------:R-:W-:Y:S01]  /*0420*/  LEA.HI.X R9, R14, R9, R16, 0x3, P2 ;  /* 0x000000090e097211 */ /* 0x000fe200010f1c10 */
[----:B--2---:R-:W-:-:S05]  /*0430*/  IMAD.WIDE.U32 R10, R15, 0x8, R10 ;  /* 0x000000080f0a7825 */ /* 0x004fca00078e000a */
[----:B------:R1:W-:Y:S04]  /*0440*/  STG.E.64 desc[UR12][R10.64], RZ ;  /* 0x000000ff0a007986 */ /* 0x0003e8000c101b0c */
[----:B------:R1:W-:Y:S02]  /*0450*/  STG.E.64 desc[UR12][R8.64+0x8], RZ ;  /* 0x000008ff08007986 */ /* 0x0003e4000c101b0c */
.L_x_5:
[----:B------:R-:W-:-:S04]  /*0460*/  @P3 IMAD.IADD R5, R4, 0x1, R5 ;  /* 0x0000000104053824 */ /* 0x000fc800078e0205 */
[----:B0-----:R-:W-:-:S05]  /*0470*/  @P3 IMAD.WIDE.U32 R6, R5, 0x8, R6 ;  /* 0x0000000805063825 */ /* 0x001fca00078e0006 */
[----:B------:R2:W-:Y:S02]  /*0480*/  @P3 STG.E.64 desc[UR12][R6.64], RZ ;  /* 0x000000ff06003986 */ /* 0x0005e4000c101b0c */
.L_x_3:
[----:B------:R-:W-:Y:S05]  /*0490*/  @P1 BRA `(.L_x_6) ;  /* 0xfffffffc000c1947 */ /* 0x000fea000383ffff */
.L_x_0:
[----:B------:R-:W3:Y:S02]  /*04a0*/  LDC R0, c[0x0][0x388] ;  /* 0x0000e200ff007b82 */ /* 0x000ee40000000800 */
[----:B---3--:R-:W-:-:S04]  /*04b0*/  VIMNMX3 R0, R0, UR6, R3, PT ;  /* 0x0000000600007c0f */ /* 0x008fc8000b800103 */
[----:B------:R-:W-:-:S13]  /*04c0*/  ISETP.GE.AND P0, PT, R0, 0x1, PT ;  /* 0x000000010000780c */ /* 0x000fda0003f06270 */
[----:B------:R-:W-:Y:S05]  /*04d0*/  @!P0 EXIT ;  /* 0x000000000000894d */ /* 0x000fea0003800000 */
[----:B------:R-:W3:Y:S01]  /*04e0*/  LDCU.64 UR6, c[0x0][0x398] ;  /* 0x00007300ff0677ac */ /* 0x000ee20008000a00 */
[----:B------:R-:W-:Y:S01]  /*04f0*/  LOP3.LUT R0, R3, 0x7, RZ, 0xc0, !PT ;  /* 0x0000000703007812 */ /* 0x000fe200078ec0ff */
[----:B------:R-:W-:-:S03]  /*0500*/  UMOV UR4, URZ ;  /* 0x000000ff00047c82 */ /* 0x000fc60008000000 */
[----:B------:R-:W-:-:S04]  /*0510*/  IADD3 R2, PT, PT, R0, -0x1, RZ ;  /* 0xffffffff00027810 */ /* 0x000fc80007ffe0ff */
[----:B------:R-:W-:Y:S02]  /*0520*/  ISETP.GE.U32.AND P0, PT, R2, 0x3, PT ;  /* 0x000000030200780c */ /* 0x000fe40003f06070 */
[C---:B------:R-:W-:Y:S02]  /*0530*/  LOP3.LUT R2, R3.reuse, 0x7ffffff8, RZ, 0xc0, !PT ;  /* 0x7ffffff803027812 */ /* 0x040fe400078ec0ff */
[----:B------:R-:W-:-:S03]  /*0540*/  LOP3.LUT R3, R3, 0x3, RZ, 0xc0, !PT ;  /* 0x0000000303037812 */ /* 0x000fc600078ec0ff */
[----:B------:R-:W-:Y:S01]  /*0550*/  IMAD.MOV R4, RZ, RZ, -R2 ;  /* 0x000000ffff047224 */ /* 0x000fe200078e0a02 */
[----:B---3--:R-:W-:-:S04]  /*0560*/  UIADD3 UR5, UP0, UPT, UR6, 0x20, URZ ;  /* 0x0000002006057890 */ /* 0x008fc8000ff1e0ff */
[----:B------:R-:W-:-:S12]  /*0570*/  UIADD3.X UR8, UPT, UPT, URZ, UR7, URZ, UP0, !UPT ;  /* 0x00000007ff087290 */ /* 0x000fd800087fe4ff */
.L_x_13:
[----:B---3--:R-:W3:Y:S01]  /*0580*/  LDCU.64 UR14, c[0x0][0x380] ;  /* 0x00007000ff0e77ac */ /* 0x008ee20008000a00 */
[----:B------:R-:W-:Y:S01]  /*0590*/  IMAD.MOV.U32 R5, RZ, RZ, RZ ;  /* 0x000000ffff057224 */ /* 0x000fe200078e00ff */
[----:B------:R-:W4:Y:S01]  /*05a0*/  LDCU.64 UR6, c[0x0][0x3a0] ;  /* 0x00007400ff0677ac */ /* 0x000f220008000a00 */
[----:B------:R-:W-:Y:S01]  /*05b0*/  UMOV UR9, UR4 ;  /* 0x0000000400097c82 */ /* 0x000fe20008000000 */
[----:B---3--:R-:W-:Y:S02]  /*05c0*/  UIMAD UR10, UR4, UR15, URZ ;  /* 0x0000000f040a72a4 */ /* 0x008fe4000f8e02ff */
[----:B------:R-:W-:Y:S02]  /*05d0*/  UIADD3 UR4, UPT, UPT, UR4, 0x1, URZ ;  /* 0x0000000104047890 */ /* 0x000fe4000fffe0ff */
[----:B----4-:R-:W-:-:S04]  /*05e0*/  UIMAD.WIDE.U32 UR6, UR10, 0x8, UR6 ;  /* 0x000000080a0678a5 */ /* 0x010fc8000f8e0006 */
[----:B------:R-:W-:-:S04]  /*05f0*/  UIADD3 UR11, UP0, UPT, UR6, 0x20, URZ ;  /* 0x00000020060b7890 */ /* 0x000fc8000ff1e0ff */
[----:B------:R-:W-:Y:S02]  /*0600*/  UIADD3.X UR6, UPT, UPT, URZ, UR7, URZ, UP0, !UPT ;  /* 0x00000007ff067290 */ /* 0x000fe400087fe4ff */
[----:B012---:R-:W-:-:S11]  /*0610*/  UISETP.NE.AND UP0, UPT, UR4, UR14, UPT ;  /* 0x0000000e0400728c */ /* 0x007fd6000bf05270 */
.L_x_12:
[----:B012---:R-:W0:Y:S01]  /*0620*/  LDC R8, c[0x0][0x388] ;  /* 0x0000e200ff087b82 */ /* 0x007e220000000800 */
[----:B------:R-:W1:Y:S01]  /*0630*/  LDCU UR7, c[0x0][0x384] ;  /* 0x00007080ff0777ac */ /* 0x000e620008000800 */
[----:B------:R-:W-:-:S06]  /*0640*/  IMAD.MOV.U32 R21, RZ, RZ, RZ ;  /* 0x000000ffff157224 */ /* 0x000fcc00078e00ff */
[----:B--2---:R-:W2:Y:S01]  /*0650*/  LDC.64 R6, c[0x0][0x390] ;  /* 0x0000e400ff067b82 */ /* 0x004ea20000000a00 */
[----:B-1----:R-:W-:Y:S02]  /*0660*/  UISETP.GE.U32.AND UP1, UPT, UR7, 0x8, UPT ;  /* 0x000000080700788c */ /* 0x002fe4000bf26070 */
[C---:B------:R-:W-:Y:S02]  /*0670*/  IMAD R20, R5.reuse, UR7, RZ ;  /* 0x0000000705147c24 */ /* 0x040fe4000f8e02ff */
[----:B0-----:R-:W-:Y:S02]  /*0680*/  IMAD R9, R8, UR9, R5 ;  /* 0x0000000908097c24 */ /* 0x001fe4000f8e0205 */
[----:B------:R-:W-:-:S05]  /*0690*/  VIADD R5, R5, 0x1 ;  /* 0x0000000105057836 */ /* 0x000fca0000000000 */
[----:B------:R-:W-:Y:S01]  /*06a0*/  ISETP.NE.AND P1, PT, R5, R8, PT ;  /* 0x000000080500720c */ /* 0x000fe20003f25270 */
[----:B--2---:R-:W-:Y:S01]  /*06b0*/  IMAD.WIDE.U32 R6, R9, 0x8, R6 ;  /* 0x0000000809067825 */ /* 0x004fe200078e0006 */
[----:B---3--:R-:W-:Y:S11]  /*06c0*/  BRA.U !UP1, `(.L_x_7) ;  /* 0x0000000109e07547 */ /* 0x008ff6000b800000 */
[----:B------:R-:W-:Y:S01]  /*06d0*/  MOV R8, UR5 ;  /* 0x0000000500087c02 */ /* 0x000fe20008000f00 */
[----:B------:R-:W-:Y:S02]  /*06e0*/  IMAD.U32 R9, RZ, RZ, UR8 ;  /* 0x00000008ff097e24 */ /* 0x000fe4000f8e00ff */
[----:B------:R-:W-:Y:S02]  /*06f0*/  IMAD.U32 R13, RZ, RZ, UR11 ;  /* 0x0000000bff0d7e24 */ /* 0x000fe4000f8e00ff */
[----:B------:R-:W-:-:S04]  /*0700*/  IMAD.WIDE.U32 R8, R20, 0x8, R8 ;  /* 0x0000000814087825 */ /* 0x000fc800078e0008 */
[----:B------:R-:W-:Y:S02]  /*0710*/  IMAD.U32 R18, RZ, RZ, UR6 ;  /* 0x00000006ff127e24 */ /* 0x000fe4000f8e00ff */
[----:B------:R-:W-:-:S07]  /*0720*/  IMAD.MOV.U32 R12, RZ, RZ, R4 ;  /* 0x000000ffff0c7224 */ /* 0x000fce00078e0004 */
.L_x_8:
[----:B0-----:R-:W-:Y:S01]  /*0730*/  MOV R10, R13 ;  /* 0x0000000d000a7202 */ /* 0x001fe20000000f00 */
[----:B------:R-:W-:Y:S01]  /*0740*/  IMAD.MOV.U32 R11, RZ, RZ, R18 ;  /* 0x000000ffff0b7224 */ /* 0x000fe200078e0012 */
[----:B------:R-:W2:Y:S04]  /*0750*/  LDG.E.64 R14, desc[UR12][R6.64] ;  /* 0x0000000c060e7981 */ /* 0x000ea8000c1e1b00 */
[----:B------:R-:W2:Y:S04]  /*0760*/  LDG.E.64 R16, desc[UR12][R8.64+-0x20] ;  /* 0xffffe00c08107981 */ /* 0x000ea8000c1e1b00 */
[----:B------:R-:W2:Y:S04]  /*0770*/  LDG.E.64 R18, desc[UR12][R10.64+-0x20] ;  /* 0xffffe00c0a127981 */ /* 0x000ea8000c1e1b00 */
[----:B------:R-:W3:Y:S04]  /*0780*/  LDG.E.64 R22, desc[UR12][R10.64+-0x18] ;  /* 0xffffe80c0a167981 */ /* 0x000ee8000c1e1b00 */
[----:B------:R-:W4:Y:S01]  /*0790*/  LDG.E.64 R24, desc[UR12][R10.64+-0x10] ;  /* 0xfffff00c0a187981 */ /* 0x000f22000c1e1b00 */
[----:B--2---:R-:W-:-:S07]  /*07a0*/  DFMA R14, R14, R16, R18 ;  /* 0x000000100e0e722b */ /* 0x004fce0000000012 */
[----:B------:R0:W-:Y:S04]  /*07b0*/  STG.E.64 desc[UR12][R10.64+-0x20], R14 ;  /* 0xffffe00e0a007986 */ /* 0x0001e8000c101b0c */
[----:B------:R-:W3:Y:S04]  /*07c0*/  LDG.E.64 R16, desc[UR12][R6.64] ;  /* 0x0000000c06107981 */ /* 0x000ee8000c1e1b00 */
[----:B------:R-:W3:Y:S02]  /*07d0*/  LDG.E.64 R18, desc[UR12][R8.64+-0x18] ;  /* 0xffffe80c08127981 */ /* 0x000ee4000c1e1b00 */
[----:B---3--:R-:W-:-:S07]  /*07e0*/  DFMA R16, R16, R18, R22 ;  /* 0x000000121010722b */ /* 0x008fce0000000016 */
[----:B------:R1:W-:Y:S04]  /*07f0*/  STG.E.64 desc[UR12][R10.64+-0x18], R16 ;  /* 0xffffe8100a007986 */ /* 0x0003e8000c101b0c */
[----:B------:R-:W4:Y:S04]  /*0800*/  LDG.E.64 R18, desc[UR12][R6.64] ;  /* 0x0000000c06127981 */ /* 0x000f28000c1e1b00 */
[----:B------:R-:W4:Y:S02]  /*0810*/  LDG.E.64 R22, desc[UR12][R8.64+-0x10] ;  /* 0xfffff00c08167981 */ /* 0x000f24000c1e1b00 */
[----:B----4-:R-:W-:-:S02]  /*0820*/  DFMA R18, R18, R22, R24 ;  /* 0x000000161212722b */ /* 0x010fc40000000018 */
[----:B------:R-:W2:Y:S05]  /*0830*/  LDG.E.64 R24, desc[UR12][R10.64+-0x8] ;  /* 0xfffff80c0a187981 */ /* 0x000eaa000c1e1b00 */
[----:B------:R3:W-:Y:S04]  /*0840*/  STG.E.64 desc[UR12][R10.64+-0x10], R18 ;  /* 0xfffff0120a007986 */ /* 0x0007e8000c101b0c */
[----:B0-----:R-:W2:Y:S04]  /*0850*/  LDG.E.64 R14, desc[UR12][R6.64] ;  /* 0x0000000c060e7981 */ /* 0x001ea8000c1e1b00 */
[----:B------:R-:W2:Y:S02]  /*0860*/  LDG.E.64 R22, desc[UR12][R8.64+-0x8] ;  /* 0xfffff80c08167981 */ /* 0x000ea4000c1e1b00 */
[----:B--2---:R-:W-:-:S02]  /*0870*/  DFMA R14, R14, R22, R24 ;  /* 0x000000160e0e722b */ /* 0x004fc40000000018 */
[----:B------:R-:W2:Y:S05]  /*0880*/  LDG.E.64 R24, desc[UR12][R10.64] ;  /* 0x0000000c0a187981 */ /* 0x000eaa000c1e1b00 */
[----:B------:R0:W-:Y:S04]  /*0890*/  STG.E.64 desc[UR12][R10.64+-0x8], R14 ;  /* 0xfffff80e0a007986 */ /* 0x0001e8000c101b0c */
[----:B-1----:R-:W2:Y:S04]  /*08a0*/  LDG.E.64 R16, desc[UR12][R6.64] ;  /* 0x0000000c06107981 */ /* 0x002ea8000c1e1b00 */
[----:B------:R-:W2:Y:S02]  /*08b0*/  LDG.E.64 R22, desc[UR12][R8.64] ;  /* 0x0000000c08167981 */ /* 0x000ea4000c1e1b00 */
[----:B--2---:R-:W-:-:S02]  /*08c0*/  DFMA R16, R16, R22, R24 ;  /* 0x000000161010722b */ /* 0x004fc40000000018 */
[----:B------:R-:W2:Y:S05]  /*08d0*/  LDG.E.64 R24, desc[UR12][R10.64+0x8] ;  /* 0x0000080c0a187981 */ /* 0x000eaa000c1e1b00 */
[----:B------:R1:W-:Y:S04]  /*08e0*/  STG.E.64 desc[UR12][R10.64], R16 ;  /* 0x000000100a007986 */ /* 0x0003e8000c101b0c */
[----:B---3--:R-:W2:Y:S04]  /*08f0*/  LDG.E.64 R18, desc[UR12][R6.64] ;  /* 0x0000000c06127981 */ /* 0x008ea8000c1e1b00 */
[----:B------:R-:W2:Y:S02]  /*0900*/  LDG.E.64 R22, desc[UR12][R8.64+0x8] ;  /* 0x0000080c08167981 */ /* 0x000ea4000c1e1b00 */
[----:B--2---:R-:W-:-:S02]  /*0910*/  DFMA R18, R18, R22, R24 ;  /* 0x000000161212722b */ /* 0x004fc40000000018 */
[----:B------:R-:W2:Y:S05]  /*0920*/  LDG.E.64 R24, desc[UR12][R10.64+0x10] ;  /* 0x0000100c0a187981 */ /* 0x000eaa000c1e1b00 */
[----:B------:R3:W-:Y:S04]  /*0930*/  STG.E.64 desc[UR12][R10.64+0x8], R18 ;  /* 0x000008120a007986 */ /* 0x0007e8000c101b0c */
[----:B0-----:R-:W2:Y:S04]  /*0940*/  LDG.E.64 R14, desc[UR12][R6.64] ;  /* 0x0000000c060e7981 */ /* 0x001ea8000c1e1b00 */
[----:B------:R-:W2:Y:S01]  /*0950*/  LDG.E.64 R22, desc[UR12][R8.64+0x10] ;  /* 0x0000100c08167981 */ /* 0x000ea2000c1e1b00 */
[----:B------:R-:W-:Y:S01]  /*0960*/  VIADD R12, R12, 0x8 ;  /* 0x000000080c0c7836 */ /* 0x000fe20000000000 */
[----:B--2---:R-:W-:-:S02]  /*0970*/  DFMA R14, R14, R22, R24 ;  /* 0x000000160e0e722b */ /* 0x004fc40000000018 */
[----:B------:R-:W2:Y:S05]  /*0980*/  LDG.E.64 R24, desc[UR12][R10.64+0x18] ;  /* 0x0000180c0a187981 */ /* 0x000eaa000c1e1b00 */
[----:B------:R0:W-:Y:S04]  /*0990*/  STG.E.64 desc[UR12][R10.64+0x10], R14 ;  /* 0x0000100e0a007986 */ /* 0x0001e8000c101b0c */
[----:B-1----:R-:W2:Y:S04]  /*09a0*/  LDG.E.64 R16, desc[UR12][R6.64] ;  /* 0x0000000c06107981 */ /* 0x002ea8000c1e1b00 */
[----:B------:R1:W2:Y:S01]  /*09b0*/  LDG.E.64 R22, desc[UR12][R8.64+0x18] ;  /* 0x0000180c08167981 */ /* 0x0002a2000c1e1b00 */
[----:B------:R-:W-:-:S02]  /*09c0*/  ISETP.NE.AND P2, PT, R12, RZ, PT ;  /* 0x000000ff0c00720c */ /* 0x000fc40003f45270 */
[----:B------:R-:W-:Y:S02]  /*09d0*/  IADD3 R13, P4, PT, R10, 0x40, RZ ;  /* 0x000000400a0d7810 */ /* 0x000fe40007f9e0ff */
[----:B-1----:R-:W-:-:S03]  /*09e0*/  IADD3 R8, P3, PT, R8, 0x40, RZ ;  /* 0x0000004008087810 */ /* 0x002fc60007f7e0ff */
[----:B---3--:R-:W-:Y:S02]  /*09f0*/  IMAD.X R18, RZ, RZ, R11, P4 ;  /* 0x000000ffff127224 */ /* 0x008fe400020e060b */
[----:B------:R-:W-:Y:S01]  /*0a00*/  IMAD.X R9, RZ, RZ, R9, P3 ;  /* 0x000000ffff097224 */ /* 0x000fe200018e0609 */
[----:B--2---:R-:W-:-:S07]  /*0a10*/  DFMA R16, R16, R22, R24 ;  /* 0x000000161010722b */ /* 0x004fce0000000018 */
[----:B------:R0:W-:Y:S01]  /*0a20*/  STG.E.64 desc[UR12][R10.64+0x18], R16 ;  /* 0x000018100a007986 */ /* 0x0001e2000c101b0c */
[----:B------:R-:W-:Y:S05]  /*0a30*/  @P2 BRA `(.L_x_8) ;  /* 0xfffffffc003c2947 */ /* 0x000fea000383ffff */
[----:B------:R-:W-:-:S07]  /*0a40*/  MOV R21, R2 ;  /* 0x0000000200157202 */ /* 0x000fce0000000f00 */
.L_x_7:
[----:B------:R-:W-:-:S13]  /*0a50*/  ISETP.NE.AND P2, PT, R0, RZ, PT ;  /* 0x000000ff0000720c */ /* 0x000fda0003f45270 */
[----:B------:R-:W-:Y:S05]  /*0a60*/  @!P2 BRA `(.L_x_9) ;  /* 0x000000040048a947 */ /* 0x000fea0003800000 */
[----:B------:R-:W-:Y:S01]  /*0a70*/  ISETP.NE.AND P2, PT, R3, RZ, PT ;  /* 0x000000ff0300720c */ /* 0x000fe20003f45270 */
[----:B------:R-:W-:-:S12]  /*0a80*/  @!P0 BRA `(.L_x_10) ;  /* 0x0000000000948947 */ /* 0x000fd80003800000 */
[----:B0-----:R-:W0:Y:S01]  /*0a90*/  LDC.64 R16, c[0x0][0x398] ;  /* 0x0000e600ff107b82 */ /* 0x001e220000000a00 */
[----:B------:R-:W-:Y:S01]  /*0aa0*/  IMAD.IADD R11, R20, 0x1, R21 ;  /* 0x00000001140b7824 */ /* 0x000fe200078e0215 */
[----:B------:R-:W2:Y:S01]  /*0ab0*/  LDG.E.64 R18, desc[UR12][R6.64] ;  /* 0x0000000c06127981 */ /* 0x000ea2000c1e1b00 */
[----:B------:R-:W-:-:S05]  /*0ac0*/  VIADD R13, R21, UR10 ;  /* 0x0000000a150d7c36 */ /* 0x000fca0008000000 */
[----:B------:R-:W1:Y:S08]  /*0ad0*/  LDC.64 R8, c[0x0][0x3a0] ;  /* 0x0000e800ff087b82 */ /* 0x000e700000000a00 */
[----:B------:R-:W3:Y:S01]  /*0ae0*/  LDC.64 R14, c[0x0][0x3a0] ;  /* 0x0000e800ff0e7b82 */ /* 0x000ee20000000a00 */
[----:B0-----:R-:W-:-:S06]  /*0af0*/  IMAD.WIDE.U32 R16, R11, 0x8, R16 ;  /* 0x000000080b107825 */ /* 0x001fcc00078e0010 */
[----:B------:R-:W2:Y:S01]  /*0b00*/  LDG.E.64 R16, desc[UR12][R16.64] ;  /* 0x0000000c10107981 */ /* 0x000ea2000c1e1b00 */
[----:B-1----:R-:W-:Y:S02]  /*0b10*/  IMAD.WIDE.U32 R8, R13, 0x8, R8 ;  /* 0x000000080d087825 */ /* 0x002fe400078e0008 */
[----:B------:R-:W0:Y:S03]  /*0b20*/  LDC.64 R12, c[0x0][0x398] ;  /* 0x0000e600ff0c7b82 */ /* 0x000e260000000a00 */
[----:B------:R-:W2:Y:S01]  /*0b30*/  LDG.E.64 R10, desc[UR12][R8.64] ;  /* 0x0000000c080a7981 */ /* 0x000ea2000c1e1b00 */
[----:B------:R-:W-:Y:S02]  /*0b40*/  IADD3 R23, P4, PT, R20, R21, RZ ;  /* 0x0000001514177210 */ /* 0x000fe40007f9e0ff */
[----:B------:R-:W-:-:S03]  /*0b50*/  IADD3 R22, P3, PT, R21, UR10, RZ ;  /* 0x0000000a15167c10 */ /* 0x000fc6000ff7e0ff */
[----:B------:R-:W-:Y:S01]  /*0b60*/  IMAD.X R24, RZ, RZ, RZ, P4 ;  /* 0x000000ffff187224 */ /* 0x000fe200020e06ff */
[----:B---3--:R-:W-:Y:S01]  /*0b70*/  LEA R14, P5, R22, R14, 0x3 ;  /* 0x0000000e160e7211 */ /* 0x008fe200078a18ff */
[----:B------:R-:W-:-:S05]  /*0b80*/  IMAD.X R25, RZ, RZ, RZ, P3 ;  /* 0x000000ffff197224 */ /* 0x000fca00018e06ff */
[----:B------:R-:W-:Y:S02]  /*0b90*/  LEA.HI.X R15, R22, R15, R25, 0x3, P5 ;  /* 0x0000000f160f7211 */ /* 0x000fe400028f1c19 */
[----:B0-----:R-:W-:-:S04]  /*0ba0*/  LEA R12, P4, R23, R12, 0x3 ;  /* 0x0000000c170c7211 */ /* 0x001fc800078818ff */
[----:B------:R-:W-:Y:S01]  /*0bb0*/  LEA.HI.X R13, R23, R13, R24, 0x3, P4 ;  /* 0x0000000d170d7211 */ /* 0x000fe200020f1c18 */
[----:B--2---:R-:W-:-:S07]  /*0bc0*/  DFMA R10, R18, R16, R10 ;  /* 0x00000010120a722b */ /* 0x004fce000000000a */
[----:B------:R0:W-:Y:S04]  /*0bd0*/  STG.E.64 desc[UR12][R8.64], R10 ;  /* 0x0000000a08007986 */ /* 0x0001e8000c101b0c */
[----:B------:R-:W2:Y:S04]  /*0be0*/  LDG.E.64 R16, desc[UR12][R6.64] ;  /* 0x0000000c06107981 */ /* 0x000ea8000c1e1b00 */
[----:B------:R-:W2:Y:S04]  /*0bf0*/  LDG.E.64 R18, desc[UR12][R12.64+0x8] ;  /* 0x0000080c0c127981 */ /* 0x000ea8000c1e1b00 */
[----:B------:R-:W2:Y:S04]  /*0c00*/  LDG.E.64 R22, desc[UR12][R14.64+0x8] ;  /* 0x0000080c0e167981 */ /* 0x000ea8000c1e1b00 */
[----:B------:R-:W3:Y:S01]  /*0c10*/  LDG.E.64 R24, desc[UR12][R14.64+0x10] ;  /* 0x0000100c0e187981 */ /* 0x000ee2000c1e1b00 */
[----:B--2---:R-:W-:-:S07]  /*0c20*/  DFMA R16, R16, R18, R22 ;  /* 0x000000121010722b */ /* 0x004fce0000000016 */
[----:B------:R1:W-:Y:S04]  /*0c30*/  STG.E.64 desc[UR12][R14.64+0x8], R16 ;  /* 0x000008100e007986 */ /* 0x0003e8000c101b0c */
[----:B------:R-:W3:Y:S04]  /*0c40*/  LDG.E.64 R18, desc[UR12][R6.64] ;  /* 0x0000000c06127981 */ /* 0x000ee8000c1e1b00 */
[----:B------:R-:W3:Y:S02]  /*0c50*/  LDG.E.64 R22, desc[UR12][R12.64+0x10] ;  /* 0x0000100c0c167981 */ /* 0x000ee4000c1e1b00 */
[----:B---3--:R-:W-:-:S02]  /*0c60*/  DFMA R18, R18, R22, R24 ;  /* 0x000000161212722b */ /* 0x008fc40000000018 */
[----:B------:R-:W2:Y:S05]  /*0c70*/  LDG.E.64 R22, desc[UR12][R14.64+0x18] ;  /* 0x0000180c0e167981 */ /* 0x000eaa000c1e1b00 */
[----:B------:R1:W-:Y:S04]  /*0c80*/  STG.E.64 desc[UR12][R14.64+0x10], R18 ;  /* 0x000010120e007986 */ /* 0x0003e8000c101b0c */
[----:B0-----:R-:W2:Y:S04]  /*0c90*/  LDG.E.64 R10, desc[UR12][R12.64+0x18] ;  /* 0x0000180c0c0a7981 */ /* 0x001ea8000c1e1b00 */
[----:B------:R-:W2:Y:S01]  /*0ca0*/  LDG.E.64 R8, desc[UR12][R6.64] ;  /* 0x0000000c06087981 */ /* 0x000ea2000c1e1b00 */
[----:B------:R-:W-:Y:S01]  /*0cb0*/  IADD3 R21, PT, PT, R21, 0x4, RZ ;  /* 0x0000000415157810 */ /* 0x000fe20007ffe0ff */
[----:B--2---:R-:W-:-:S07]  /*0cc0*/  DFMA R8, R8, R10, R22 ;  /* 0x0000000a0808722b */ /* 0x004fce0000000016 */
[----:B------:R1:W-:Y:S04]  /*0cd0*/  STG.E.64 desc[UR12][R14.64+0x18], R8 ;  /* 0x000018080e007986 */ /* 0x0003e8000c101b0c */
.L_x_10:
[----:B------:R-:W-:Y:S05]  /*0ce0*/  @!P2 BRA `(.L_x_9) ;  /* 0x0000000000a8a947 */ /* 0x000fea0003800000 */
[----:B------:R-:W-:Y:S01]  /*0cf0*/  ISETP.NE.AND P2, PT, R3, 0x1, PT ;  /* 0x000000010300780c */ /* 0x000fe20003f45270 */
[----:B------:R-:W-:-:S12]  /*0d00*/  ULOP3.LUT UP1, URZ, UR7, 0x1, URZ, 0xc0, !UPT ;  /* 0x0000000107ff7892 */ /* 0x000fd8000f82c0ff */
[----:B------:R-:W-:Y:S05]  /*0d10*/  @!P2 BRA `(.L_x_11) ;  /* 0x00000000006ca947 */ /* 0x000fea0003800000 */
[----:B-1----:R-:W1:Y:S01]  /*0d20*/  LDC.64 R8, c[0x0][0x398] ;  /* 0x0000e600ff087b82 */ /* 0x002e620000000a00 */
[----:B------:R-:W-:Y:S02]  /*0d30*/  IMAD.IADD R13, R20, 0x1, R21 ;  /* 0x00000001140d7824 */ /* 0x000fe400078e0215 */
[----:B0-----:R-:W-:-:S05]  /*0d40*/  VIADD R15, R21, UR10 ;  /* 0x0000000a150f7c36 */ /* 0x001fca0008000000 */
[----:B------:R-:W0:Y:S08]  /*0d50*/  LDC.64 R10, c[0x0][0x3a0] ;  /* 0x0000e800ff0a7b82 */ /* 0x000e300000000a00 */
[----:B------:R-:W2:Y:S01]  /*0d60*/  LDC.64 R16, c[0x0][0x398] ;  /* 0x0000e600ff107b82 */ /* 0x000ea20000000a00 */
[----:B-1----:R-:W-:-:S07]  /*0d70*/  IMAD.WIDE.U32 R12, R13, 0x8, R8 ;  /* 0x000000080d0c7825 */ /* 0x002fce00078e0008 */
[----:B------:R-:W1:Y:S01]  /*0d80*/  LDC.64 R18, c[0x0][0x3a0] ;  /* 0x0000e800ff127b82 */ /* 0x000e620000000a00 */
[----:B------:R-:W3:Y:S01]  /*0d90*/  LDG.E.64 R12, desc[UR12][R12.64] ;  /* 0x0000000c0c0c7981 */ /* 0x000ee2000c1e1b00 */
[----:B0-----:R-:W-:-:S03]  /*0da0*/  IMAD.WIDE.U32 R8, R15, 0x8, R10 ;  /* 0x000000080f087825 */ /* 0x001fc600078e000a */
[----:B------:R-:W3:Y:S04]  /*0db0*/  LDG.E.64 R10, desc[UR12][R6.64] ;  /* 0x0000000c060a7981 */ /* 0x000ee8000c1e1b00 */
[----:B------:R-:W3:Y:S01]  /*0dc0*/  LDG.E.64 R14, desc[UR12][R8.64] ;  /* 0x0000000c080e7981 */ /* 0x000ee2000c1e1b00 */
[----:B------:R-:W-:Y:S02]  /*0dd0*/  IADD3 R23, P2, PT, R20, R21, RZ ;  /* 0x0000001514177210 */ /* 0x000fe40007f5e0ff */
[----:B------:R-:W-:-:S03]  /*0de0*/  IADD3 R22, P3, PT, R21, UR10, RZ ;  /* 0x0000000a15167c10 */ /* 0x000fc6000ff7e0ff */
[----:B------:R-:W-:Y:S01]  /*0df0*/  IMAD.X R24, RZ, RZ, RZ, P2 ;  /* 0x000000ffff187224 */ /* 0x000fe200010e06ff */
[C---:B--2---:R-:W-:Y:S01]  /*0e00*/  LEA R16, P2, R23.reuse, R16, 0x3 ;  /* 0x0000001017107211 */ /* 0x044fe200078418ff */
[----:B------:R-:W-:Y:S01]  /*0e10*/  IMAD.X R25, RZ, RZ, RZ, P3 ;  /* 0x000000ffff197224 */ /* 0x000fe200018e06ff */
[C---:B-1----:R-:W-:Y:S02]  /*0e20*/  LEA R18, P4, R22.reuse, R18, 0x3 ;  /* 0x0000001216127211 */ /* 0x042fe400078818ff */
[----:B------:R-:W-:Y:S02]  /*0e30*/  LEA.HI.X R17, R23, R17, R24, 0x3, P2 ;  /* 0x0000001117117211 */ /* 0x000fe400010f1c18 */
[----:B------:R-:W-:Y:S01]  /*0e40*/  LEA.HI.X R19, R22, R19, R25, 0x3, P4 ;  /* 0x0000001316137211 */ /* 0x000fe200020f1c19 */
[----:B---3--:R-:W-:-:S07]  /*0e50*/  DFMA R10, R10, R12, R14 ;  /* 0x0000000c0a0a722b */ /* 0x008fce000000000e */
[----:B------:R2:W-:Y:S04]  /*0e60*/  STG.E.64 desc[UR12][R8.64], R10 ;  /* 0x0000000a08007986 */ /* 0x0005e8000c101b0c */
[----:B------:R-:W3:Y:S04]  /*0e70*/  LDG.E.64 R12, desc[UR12][R6.64] ;  /* 0x0000000c060c7981 */ /* 0x000ee8000c1e1b00 */
[----:B------:R-:W3:Y:S04]  /*0e80*/  LDG.E.64 R16, desc[UR12][R16.64+0x8] ;  /* 0x0000080c10107981 */ /* 0x000ee8000c1e1b00 */
[----:B------:R-:W3:Y:S01]  /*0e90*/  LDG.E.64 R14, desc[UR12][R18.64+0x8] ;  /* 0x0000080c120e7981 */ /* 0x000ee2000c1e1b00 */
[----:B------:R-:W-:Y:S01]  /*0ea0*/  IADD3 R21, PT, PT, R21, 0x2, RZ ;  /* 0x0000000215157810 */ /* 0x000fe20007ffe0ff */
[----:B---3--:R-:W-:-:S07]  /*0eb0*/  DFMA R12, R12, R16, R14 ;  /* 0x000000100c0c722b */ /* 0x008fce000000000e */
[----:B------:R2:W-:Y:S04]  /*0ec0*/  STG.E.64 desc[UR12][R18.64+0x8], R12 ;  /* 0x0000080c12007986 */ /* 0x0005e8000c101b0c */
.L_x_11:
[----:B------:R-:W-:Y:S05]  /*0ed0*/  BRA.U !UP1, `(.L_x_9) ;  /* 0x00000001092c7547 */ /* 0x000fea000b800000 */
[----:B-12---:R-:W1:Y:S01]  /*0ee0*/  LDC.64 R8, c[0x0][0x398] ;  /* 0x0000e600ff087b82 */ /* 0x006e620000000a00 */
[----:B------:R-:W-:Y:S01]  /*0ef0*/  IMAD.IADD R13, R20, 0x1, R21 ;  /* 0x00000001140d7824 */ /* 0x000fe200078e0215 */
[----:B------:R-:W2:Y:S01]  /*0f00*/  LDG.E.64 R6, desc[UR12][R6.64] ;  /* 0x0000000c06067981 */ /* 0x000ea2000c1e1b00 */
[----:B0-----:R-:W-:-:S05]  /*0f10*/  VIADD R15, R21, UR10 ;  /* 0x0000000a150f7c36 */ /* 0x001fca0008000000 */
[----:B------:R-:W0:Y:S01]  /*0f20*/  LDC.64 R10, c[0x0][0x3a0] ;  /* 0x0000e800ff0a7b82 */ /* 0x000e220000000a00 */
[----:B-1----:R-:W-:-:S06]  /*0f30*/  IMAD.WIDE.U32 R8, R13, 0x8, R8 ;  /* 0x000000080d087825 */ /* 0x002fcc00078e0008 */
[----:B------:R-:W2:Y:S01]  /*0f40*/  LDG.E.64 R8, desc[UR12][R8.64] ;  /* 0x0000000c08087981 */ /* 0x000ea2000c1e1b00 */
[----:B0-----:R-:W-:-:S05]  /*0f50*/  IMAD.WIDE.U32 R10, R15, 0x8, R10 ;  /* 0x000000080f0a7825 */ /* 0x001fca00078e000a */
[----:B------:R-:W2:Y:S02]  /*0f60*/  LDG.E.64 R12, desc[UR12][R10.64] ;  /* 0x0000000c0a0c7981 */ /* 0x000ea4000c1e1b00 */
[----:B--2---:R-:W-:-:S07]  /*0f70*/  DFMA R12, R6, R8, R12 ;  /* 0x00000008060c722b */ /* 0x004fce000000000c */
[----:B------:R3:W-:Y:S04]  /*0f80*/  STG.E.64 desc[UR12][R10.64], R12 ;  /* 0x0000000c0a007986 */ /* 0x0007e8000c101b0c */
.L_x_9:
[----:B------:R-:W-:Y:S05]  /*0f90*/  @P1 BRA `(.L_x_12) ;  /* 0xfffffff400a01947 */ /* 0x000fea000383ffff */
[----:B------:R-:W-:Y:S05]  /*0fa0*/  BRA.U UP0, `(.L_x_13) ;  /* 0xfffffff500747547 */ /* 0x000fea000b83ffff */
[----:B------:R-:W-:Y:S05]  /*0fb0*/  EXIT ;  /* 0x000000000000794d */ /* 0x000fea0003800000 */
.L_x_14:
[----:B------:R-:W-:-:S00]  /*0fc0*/  BRA `(.L_x_14) ;  /* 0xfffffffc00fc7947 */ /* 0x000fc0000383ffff */
[----:B------:R-:W-:-:S00]  /*0fd0*/  NOP ;  /* 0x0000000000007918 */ /* 0x000fc00000000000 */
        /* <DEDUP_REMOVED lines=10> */
.L_x_15:


//--------------------- .nv.shared.reserved.0     --------------------------
	.section	.nv.shared.reserved.0,"aw",@nobits
	.weak		__nv_reservedSMEM_offset_0_alias
	.size		__nv_reservedSMEM_offset_0_alias, 0, 64
	.other		__nv_reservedSMEM_offset_0_alias,@"STO_CUDA_RESERVED_SHARED STV_DEFAULT"
__nv_reservedSMEM_offset_0_alias:
	.zero		0
	.zero		64


//--------------------- .nv.constant0.matcal_1    --------------------------
	.section	.nv.constant0.matcal_1,"a",@progbits
	.sectionflags	@""
	.align	4
.nv.constant0.matcal_1:
	.zero		936


//--------------------- SYMBOLS --------------------------

	.type		.nv.reservedSmem.offset0,@object
	.size		.nv.reservedSmem.offset0,0x4
